	.headerflags	@"EF_CUDA_TEXMODE_UNIFIED EF_CUDA_64BIT_ADDRESS EF_CUDA_ACCELERATORS EF_CUDA_SM90 EF_CUDA_VIRTUAL_SM(EF_CUDA_SM90)"
	.elftype	@"ET_EXEC"


//--------------------- .nv.info                  --------------------------
	.section	.nv.info,"",@"SHT_CUDA_INFO"
	.align	4


	//----- nvinfo : EIATTR_REGCOUNT
	.align		4
        /*0000*/ 	.byte	0x04, 0x2f
        /*0002*/ 	.short	(.L_3 - .L_2)
	.align		4
.L_2:
        /*0004*/ 	.word	index@(triton_poi_fused__native_batch_norm_legit_no_training_convolution_relu_21)
        /*0008*/ 	.word	0x00000016


	//----- nvinfo : EIATTR_MIN_STACK_SIZE
	.align		4
.L_3:
        /*000c*/ 	.byte	0x04, 0x12
        /*000e*/ 	.short	(.L_5 - .L_4)
	.align		4
.L_4:
        /*0010*/ 	.word	index@(triton_poi_fused__native_batch_norm_legit_no_training_convolution_relu_21)
        /*0014*/ 	.word	0x00000000


	//----- nvinfo : EIATTR_FRAME_SIZE
	.align		4
.L_5:
        /*0018*/ 	.byte	0x04, 0x11
        /*001a*/ 	.short	(.L_7 - .L_6)
	.align		4
.L_6:
        /*001c*/ 	.word	index@(triton_poi_fused__native_batch_norm_legit_no_training_convolution_relu_21)
        /*0020*/ 	.word	0x00000000


	//----- nvinfo : EIATTR_MIN_STACK_SIZE
	.align		4
.L_7:
        /*0024*/ 	.byte	0x04, 0x12
        /*0026*/ 	.short	(.L_9 - .L_8)
	.align		4
.L_8:
        /*0028*/ 	.word	index@(triton_poi_fused__native_batch_norm_legit_no_training_convolution_relu_21)
        /*002c*/ 	.word	0x00000000
.L_9:


//--------------------- .nv.info.triton_poi_fused__native_batch_norm_legit_no_training_convolution_relu_21 --------------------------
	.section	.nv.info.triton_poi_fused__native_batch_norm_legit_no_training_convolution_relu_21,"",@"SHT_CUDA_INFO"
	.sectionflags	@""
	.align	4


	//----- nvinfo : EIATTR_CUDA_API_VERSION
	.align		4
        /*0000*/ 	.byte	0x04, 0x37
        /*0002*/ 	.short	(.L_11 - .L_10)
.L_10:
        /*0004*/ 	.word	0x0000007c


	//----- nvinfo : EIATTR_KPARAM_INFO
	.align		4
.L_11:
        /*0008*/ 	.byte	0x04, 0x17
        /*000a*/ 	.short	(.L_13 - .L_12)
.L_12:
        /*000c*/ 	.word	0x00000000
        /*0010*/ 	.short	0x0007
        /*0012*/ 	.short	0x0038
        /*0014*/ 	.byte	0x00, 0xf0, 0x11, 0x00


	//----- nvinfo : EIATTR_KPARAM_INFO
	.align		4
.L_13:
        /*0018*/ 	.byte	0x04, 0x17
        /*001a*/ 	.short	(.L_15 - .L_14)
.L_14:
        /*001c*/ 	.word	0x00000000
        /*0020*/ 	.short	0x0006
        /*0022*/ 	.short	0x0030
        /*0024*/ 	.byte	0x00, 0xf4, 0x21, 0x00


	//----- nvinfo : EIATTR_KPARAM_INFO
	.align		4
.L_15:
        /*0028*/ 	.byte	0x04, 0x17
        /*002a*/ 	.short	(.L_17 - .L_16)
.L_16:
        /*002c*/ 	.word	0x00000000
        /*0030*/ 	.short	0x0005
        /*0032*/ 	.short	0x0028
        /*0034*/ 	.byte	0x00, 0xf4, 0x21, 0x00


	//----- nvinfo : EIATTR_KPARAM_INFO
	.align		4
.L_17:
        /*0038*/ 	.byte	0x04, 0x17
        /*003a*/ 	.short	(.L_19 - .L_18)
.L_18:
        /*003c*/ 	.word	0x00000000
        /*0040*/ 	.short	0x0004
        /*0042*/ 	.short	0x0020
        /*0044*/ 	.byte	0x00, 0xf4, 0x21, 0x00


	//----- nvinfo : EIATTR_KPARAM_INFO
	.align		4
.L_19:
        /*0048*/ 	.byte	0x04, 0x17
        /*004a*/ 	.short	(.L_21 - .L_20)
.L_20:
        /*004c*/ 	.word	0x00000000
        /*0050*/ 	.short	0x0003
        /*0052*/ 	.short	0x0018
        /*0054*/ 	.byte	0x00, 0xf4, 0x21, 0x00


	//----- nvinfo : EIATTR_KPARAM_INFO
	.align		4
.L_21:
        /*0058*/ 	.byte	0x04, 0x17
        /*005a*/ 	.short	(.L_23 - .L_22)
.L_22:
        /*005c*/ 	.word	0x00000000
        /*0060*/ 	.short	0x0002
        /*0062*/ 	.short	0x0010
        /*0064*/ 	.byte	0x00, 0xf4, 0x21, 0x00


	//----- nvinfo : EIATTR_KPARAM_INFO
	.align		4
.L_23:
        /*0068*/ 	.byte	0x04, 0x17
        /*006a*/ 	.short	(.L_25 - .L_24)
.L_24:
        /*006c*/ 	.word	0x00000000
        /*0070*/ 	.short	0x0001
        /*0072*/ 	.short	0x0008
        /*0074*/ 	.byte	0x00, 0xf4, 0x21, 0x00


	//----- nvinfo : EIATTR_KPARAM_INFO
	.align		4
.L_25:
        /*0078*/ 	.byte	0x04, 0x17
        /*007a*/ 	.short	(.L_27 - .L_26)
.L_26:
        /*007c*/ 	.word	0x00000000
        /*0080*/ 	.short	0x0000
        /*0082*/ 	.short	0x0000
        /*0084*/ 	.byte	0x00, 0xf4, 0x21, 0x00


	//----- nvinfo : EIATTR_SPARSE_MMA_MASK
	.align		4
.L_27:
        /*0088*/ 	.byte	0x03, 0x50
        /*008a*/ 	.short	0x0000


	//----- nvinfo : EIATTR_MAXREG_COUNT
	.align		4
        /*008c*/ 	.byte	0x03, 0x1b
        /*008e*/ 	.short	0x00ff


	//----- nvinfo : EIATTR_EXIT_INSTR_OFFSETS
	.align		4
        /*0090*/ 	.byte	0x04, 0x1c
        /*0092*/ 	.short	(.L_29 - .L_28)


	//   ....[0]....
.L_28:
        /*0094*/ 	.word	0x00000430


	//----- nvinfo : EIATTR_REQNTID
	.align		4
.L_29:
        /*0098*/ 	.byte	0x04, 0x10
        /*009a*/ 	.short	(.L_31 - .L_30)
.L_30:
        /*009c*/ 	.word	0x00000080
        /*00a0*/ 	.word	0x00000001
        /*00a4*/ 	.word	0x00000001


	//----- nvinfo : EIATTR_CBANK_PARAM_SIZE
	.align		4
.L_31:
        /*00a8*/ 	.byte	0x03, 0x19
        /*00aa*/ 	.short	0x003c


	//----- nvinfo : EIATTR_PARAM_CBANK
	.align		4
        /*00ac*/ 	.byte	0x04, 0x0a
        /*00ae*/ 	.short	(.L_33 - .L_32)
	.align		4
.L_32:
        /*00b0*/ 	.word	index@(.nv.constant0.triton_poi_fused__native_batch_norm_legit_no_training_convolution_relu_21)
        /*00b4*/ 	.short	0x0210
        /*00b6*/ 	.short	0x003c


	//----- nvinfo : EIATTR_SW_WAR
	.align		4
.L_33:
        /*00b8*/ 	.byte	0x04, 0x36
        /*00ba*/ 	.short	(.L_35 - .L_34)
.L_34:
        /*00bc*/ 	.word	0x00000008
.L_35:


//--------------------- .nv.callgraph             --------------------------
	.section	.nv.callgraph,"",@"SHT_CUDA_CALLGRAPH"
	.align	4
	.sectionentsize	8
	.align		4
        /*0000*/ 	.word	0x00000000
	.align		4
        /*0004*/ 	.word	0xffffffff
	.align		4
        /*0008*/ 	.word	0x00000000
	.align		4
        /*000c*/ 	.word	0xfffffffe
	.align		4
        /*0010*/ 	.word	0x00000000
	.align		4
        /*0014*/ 	.word	0xfffffffd
	.align		4
        /*0018*/ 	.word	0x00000000
	.align		4
        /*001c*/ 	.word	0xfffffffc


//--------------------- .nv.constant4             --------------------------
	.section	.nv.constant4,"a",@progbits
	.align	8
	.align		8
.nv.constant4:
        /*0000*/ 	.dword	_$_str
	.align		8
        /*0008*/ 	.dword	_$_str_$_2


//--------------------- .text.triton_poi_fused__native_batch_norm_legit_no_training_convolution_relu_21 --------------------------
	.section	.text.triton_poi_fused__native_batch_norm_legit_no_training_convolution_relu_21,"ax",@progbits
	.align	128
        .global         triton_poi_fused__native_batch_norm_legit_no_training_convolution_relu_21
        .type           triton_poi_fused__native_batch_norm_legit_no_training_convolution_relu_21,@function
        .size           triton_poi_fused__native_batch_norm_legit_no_training_convolution_relu_21,(.L_x_1 - triton_poi_fused__native_batch_norm_legit_no_training_convolution_relu_21)
        .other          triton_poi_fused__native_batch_norm_legit_no_training_convolution_relu_21,@"STO_CUDA_ENTRY STV_DEFAULT"
triton_poi_fused__native_batch_norm_legit_no_training_convolution_relu_21:
.text.triton_poi_fused__native_batch_norm_legit_no_training_convolution_relu_21:
[----:B------:R-:W-:Y:S01]  /*0000*/  LDC R1, c[0x0][0x28] ;  /* 0x00000a00ff017b82 */ /* 0x000fe20000000800 */
[----:B------:R-:W1:Y:S07]  /*0010*/  S2R R0, SR_TID.X ;  /* 0x0000000000007919 */ /* 0x000e6e0000002100 */
[----:B------:R-:W2:Y:S01]  /*0020*/  LDC.64 R6, c[0x0][0x228] ;  /* 0x00008a00ff067b82 */ /* 0x000ea20000000a00 */
[----:B------:R-:W-:Y:S01]  /*0030*/  ULDC.64 UR4, c[0x0][0x208] ;  /* 0x0000820000047ab9 */ /* 0x000fe20000000a00 */
[----:B------:R-:W3:Y:S06]  /*0040*/  S2R R5, SR_CTAID.X ;  /* 0x0000000000057919 */ /* 0x000eec0000002500 */
[----:B------:R-:W4:Y:S08]  /*0050*/  LDC.64 R12, c[0x0][0x218] ;  /* 0x00008600ff0c7b82 */ /* 0x000f300000000a00 */
[----:B------:R-:W5:Y:S08]  /*0060*/  LDC.64 R14, c[0x0][0x220] ;  /* 0x00008800ff0e7b82 */ /* 0x000f700000000a00 */
[----:B------:R-:W5:Y:S01]  /*0070*/  LDC.64 R10, c[0x0][0x238] ;  /* 0x00008e00ff0a7b82 */ /* 0x000f620000000a00 */
[----:B-1----:R-:W-:-:S07]  /*0080*/  SHF.L.U32 R0, R0, 0x1, RZ ;  /* 0x0000000100007819 */ /* 0x002fce00000006ff */
[----:B------:R-:W1:Y:S01]  /*0090*/  LDC.64 R16, c[0x0][0x230] ;  /* 0x00008c00ff107b82 */ /* 0x000e620000000a00 */
[----:B---3--:R-:W-:Y:S02]  /*00a0*/  SHF.R.S32.HI R3, RZ, 0x17, R5 ;  /* 0x00000017ff037819 */ /* 0x008fe40000011405 */
[----:B------:R-:W-:Y:S02]  /*00b0*/  LOP3.LUT R0, R0, 0xfe, RZ, 0xc0, !PT ;  /* 0x000000fe00007812 */ /* 0x000fe400078ec0ff */
[----:B------:R-:W-:Y:S02]  /*00c0*/  SGXT R3, R3, 0x1 ;  /* 0x000000010303781a */ /* 0x000fe40000000200 */
[----:B------:R-:W-:-:S04]  /*00d0*/  LEA R0, R5, R0, 0x8 ;  /* 0x0000000005007211 */ /* 0x000fc800078e40ff */
[----:B------:R-:W-:-:S04]  /*00e0*/  LEA.HI R3, R3, R0, RZ, 0x8 ;  /* 0x0000000003037211 */ /* 0x000fc800078f40ff */
[----:B------:R-:W-:-:S04]  /*00f0*/  LOP3.LUT R3, R3, 0xffffff00, RZ, 0xc0, !PT ;  /* 0xffffff0003037812 */ /* 0x000fc800078ec0ff */
[----:B------:R-:W-:Y:S02]  /*0100*/  IADD3 R8, R0, -R3, RZ ;  /* 0x8000000300087210 */ /* 0x000fe40007ffe0ff */
[----:B------:R-:W3:Y:S03]  /*0110*/  LDC.64 R2, c[0x0][0x210] ;  /* 0x00008400ff027b82 */ /* 0x000ee60000000a00 */
[----:B--2---:R-:W-:-:S06]  /*0120*/  IMAD.WIDE R6, R8, 0x4, R6 ;  /* 0x0000000408067825 */ /* 0x004fcc00078e0206 */
[----:B------:R-:W2:Y:S01]  /*0130*/  LDG.E.EL.64 R6, desc[UR4][R6.64] ;  /* 0x0000000406067981 */ /* 0x000ea2000c2e1b00 */
[----:B----4-:R-:W-:-:S04]  /*0140*/  IMAD.WIDE R12, R8, 0x4, R12 ;  /* 0x00000004080c7825 */ /* 0x010fc800078e020c */
[C---:B-----5:R-:W-:Y:S02]  /*0150*/  IMAD.WIDE R14, R8.reuse, 0x4, R14 ;  /* 0x00000004080e7825 */ /* 0x060fe400078e020e */
[----:B------:R-:W4:Y:S02]  /*0160*/  LDG.E.EL.64 R12, desc[UR4][R12.64] ;  /* 0x000000040c0c7981 */ /* 0x000f24000c2e1b00 */
[----:B0-----:R-:W-:Y:S02]  /*0170*/  IMAD.WIDE R10, R8, 0x4, R10 ;  /* 0x00000004080a7825 */ /* 0x001fe400078e020a */
[----:B------:R-:W5:Y:S02]  /*0180*/  LDG.E.EL.64 R14, desc[UR4][R14.64] ;  /* 0x000000040e0e7981 */ /* 0x000f64000c2e1b00 */
[----:B---3--:R-:W-:Y:S02]  /*0190*/  IMAD.WIDE R2, R0, 0x4, R2 ;  /* 0x0000000400027825 */ /* 0x008fe400078e0202 */
[----:B------:R-:W3:Y:S04]  /*01a0*/  LDG.E.EL.64 R10, desc[UR4][R10.64] ;  /* 0x000000040a0a7981 */ /* 0x000ee8000c2e1b00 */
[----:B------:R-:W4:Y:S01]  /*01b0*/  LDG.E.64 R4, desc[UR4][R2.64] ;  /* 0x0000000402047981 */ /* 0x000f22000c1e1b00 */
[----:B-1----:R-:W-:-:S05]  /*01c0*/  IMAD.WIDE R16, R8, 0x4, R16 ;  /* 0x0000000408107825 */ /* 0x002fca00078e0210 */
[----:B------:R0:W3:Y:S02]  /*01d0*/  LDG.E.EL.64 R8, desc[UR4][R16.64] ;  /* 0x0000000410087981 */ /* 0x0000e4000c2e1b00 */
[----:B0-----:R-:W-:Y:S01]  /*01e0*/  HFMA2.MMA R16, -RZ, RZ, 1.625, 0 ;  /* 0x3e800000ff107435 */ /* 0x001fe200000001ff */
[----:B--2---:R-:W-:Y:S01]  /*01f0*/  FADD R6, R6, 9.9999997473787516356e-06 ;  /* 0x3727c5ac06067421 */ /* 0x004fe20000000000 */
[----:B------:R-:W-:-:S03]  /*0200*/  FADD R7, R7, 9.9999997473787516356e-06 ;  /* 0x3727c5ac07077421 */ /* 0x000fc60000000000 */
[----:B------:R-:W0:Y:S08]  /*0210*/  MUFU.SQRT R18, R6 ;  /* 0x0000000600127308 */ /* 0x000e300000002000 */
[----:B------:R1:W2:Y:S01]  /*0220*/  MUFU.SQRT R19, R7 ;  /* 0x0000000700137308 */ /* 0x0002a20000002000 */
[C---:B0-----:R-:W-:Y:S02]  /*0230*/  FSETP.GT.AND P0, PT, R18.reuse, 8.50705917302346158658e+37, PT ;  /* 0x7e8000001200780b */ /* 0x041fe40003f04000 */
[----:B------:R-:W-:Y:S01]  /*0240*/  FSETP.GEU.AND P2, PT, R18, 1.175494350822287508e-38, PT ;  /* 0x008000001200780b */ /* 0x000fe20003f4e000 */
[----:B-1----:R-:W0:Y:S01]  /*0250*/  LDC.64 R6, c[0x0][0x240] ;  /* 0x00009000ff067b82 */ /* 0x002e220000000a00 */
[----:B--2---:R-:W-:-:S02]  /*0260*/  FSETP.GT.AND P1, PT, R19, 8.50705917302346158658e+37, PT ;  /* 0x7e8000001300780b */ /* 0x004fc40003f24000 */
[----:B------:R-:W-:-:S07]  /*0270*/  FSETP.GEU.AND P3, PT, R19, 1.175494350822287508e-38, PT ;  /* 0x008000001300780b */ /* 0x000fce0003f6e000 */
[----:B------:R-:W-:-:S04]  /*0280*/  @P0 FMUL R18, R18, 0.25 ;  /* 0x3e80000012120820 */ /* 0x000fc80000400000 */
[----:B------:R-:W-:Y:S01]  /*0290*/  @!P2 FMUL R18, R18, 16777216 ;  /* 0x4b8000001212a820 */ /* 0x000fe20000400000 */
[----:B------:R-:W-:-:S04]  /*02a0*/  @P1 FMUL R19, R19, 0.25 ;  /* 0x3e80000013131820 */ /* 0x000fc80000400000 */
[----:B------:R-:W-:Y:S01]  /*02b0*/  @!P3 FMUL R19, R19, 16777216 ;  /* 0x4b8000001313b820 */ /* 0x000fe20000400000 */
[----:B------:R-:W1:Y:S01]  /*02c0*/  MUFU.RCP R18, R18 ;  /* 0x0000001200127308 */ /* 0x000e620000001000 */
[----:B------:R-:W-:-:S07]  /*02d0*/  FSEL R17, R16, 1, P0 ;  /* 0x3f80000010117808 */ /* 0x000fce0000000000 */
[----:B------:R-:W2:Y:S01]  /*02e0*/  MUFU.RCP R19, R19 ;  /* 0x0000001300137308 */ /* 0x000ea20000001000 */
[----:B------:R-:W-:Y:S01]  /*02f0*/  FSEL R16, R16, 1, P1 ;  /* 0x3f80000010107808 */ /* 0x000fe20000800000 */
[----:B------:R-:W-:Y:S01]  /*0300*/  @!P2 FMUL R17, R17, 16777216 ;  /* 0x4b8000001111a820 */ /* 0x000fe20000400000 */
[----:B----4-:R-:W-:Y:S01]  /*0310*/  FADD R4, R4, R12 ;  /* 0x0000000c04047221 */ /* 0x010fe20000000000 */
[----:B------:R-:W-:Y:S02]  /*0320*/  FADD R5, R5, R13 ;  /* 0x0000000d05057221 */ /* 0x000fe40000000000 */
[----:B------:R-:W-:Y:S01]  /*0330*/  @!P3 FMUL R16, R16, 16777216 ;  /* 0x4b8000001010b820 */ /* 0x000fe20000400000 */
[----:B-1----:R-:W-:Y:S01]  /*0340*/  FMUL R17, R18, R17 ;  /* 0x0000001112117220 */ /* 0x002fe20000400000 */
[----:B-----5:R-:W-:Y:S01]  /*0350*/  FADD R14, -R14, R4 ;  /* 0x000000040e0e7221 */ /* 0x020fe20000000100 */
[----:B------:R-:W-:Y:S01]  /*0360*/  FADD R15, -R15, R5 ;  /* 0x000000050f0f7221 */ /* 0x000fe20000000100 */
[----:B--2---:R-:W-:-:S02]  /*0370*/  FMUL R16, R19, R16 ;  /* 0x0000001013107220 */ /* 0x004fc40000400000 */
[----:B------:R-:W-:Y:S02]  /*0380*/  FMUL R17, R14, R17 ;  /* 0x000000110e117220 */ /* 0x000fe40000400000 */
[----:B------:R-:W-:Y:S02]  /*0390*/  FMUL R16, R15, R16 ;  /* 0x000000100f107220 */ /* 0x000fe40000400000 */
[----:B---3--:R-:W-:Y:S02]  /*03a0*/  FFMA R8, R8, R17, R10 ;  /* 0x0000001108087223 */ /* 0x008fe4000000000a */
[----:B------:R-:W-:-:S03]  /*03b0*/  FFMA R9, R9, R16, R11 ;  /* 0x0000001009097223 */ /* 0x000fc6000000000b */
[----:B------:R-:W-:Y:S02]  /*03c0*/  FSETP.GEU.AND P0, PT, R8, RZ, PT ;  /* 0x000000ff0800720b */ /* 0x000fe40003f0e000 */
[C---:B------:R-:W-:Y:S01]  /*03d0*/  FSETP.GEU.AND P1, PT, R9.reuse, RZ, PT ;  /* 0x000000ff0900720b */ /* 0x040fe20003f2e000 */
[----:B0-----:R-:W-:Y:S01]  /*03e0*/  IMAD.WIDE R6, R0, 0x4, R6 ;  /* 0x0000000400067825 */ /* 0x001fe200078e0206 */
[----:B------:R-:W-:Y:S02]  /*03f0*/  FSEL R8, R8, RZ, P0 ;  /* 0x000000ff08087208 */ /* 0x000fe40000000000 */
[----:B------:R-:W-:Y:S01]  /*0400*/  FSEL R9, R9, RZ, P1 ;  /* 0x000000ff09097208 */ /* 0x000fe20000800000 */
[----:B------:R-:W-:Y:S04]  /*0410*/  STG.E.64 desc[UR4][R2.64], R4 ;  /* 0x0000000402007986 */ /* 0x000fe8000c101b04 */
[----:B------:R-:W-:Y:S01]  /*0420*/  STG.E.64 desc[UR4][R6.64], R8 ;  /* 0x0000000806007986 */ /* 0x000fe2000c101b04 */
[----:B------:R-:W-:Y:S05]  /*0430*/  EXIT ;  /* 0x000000000000794d */ /* 0x000fea0003800000 */
.L_x_0:
[----:B------:R-:W-:-:S00]  /*0440*/  BRA `(.L_x_0) ;  /* 0xfffffffc00fc7947 */ /* 0x000fc0000383ffff */
[----:B------:R-:W-:-:S00]  /*0450*/  NOP ;  /* 0x0000000000007918 */ /* 0x000fc00000000000 */
        /* <DEDUP_REMOVED lines=10> */
.L_x_1:


//--------------------- .nv.global.init           --------------------------
	.section	.nv.global.init,"aw",@progbits
.nv.global.init:
	.type		_$_str,@object
	.size		_$_str,(_$_str_$_2 - _$_str)
_$_str:
        /*0000*/ 	.byte	0x5f, 0x5f, 0x43, 0x55, 0x44, 0x41, 0x5f, 0x46, 0x54, 0x5a, 0x00
	.type		_$_str_$_2,@object
	.size		_$_str_$_2,(.L_1 - _$_str_$_2)
_$_str_$_2:
        /*000b*/ 	.byte	0x5f, 0x5f, 0x43, 0x55, 0x44, 0x41, 0x5f, 0x50, 0x52, 0x45, 0x43, 0x5f, 0x53, 0x51, 0x52, 0x54
        /*001b*/ 	.byte	0x00
.L_1:


//--------------------- .nv.constant0.triton_poi_fused__native_batch_norm_legit_no_training_convolution_relu_21 --------------------------
	.section	.nv.constant0.triton_poi_fused__native_batch_norm_legit_no_training_convolution_relu_21,"a",@progbits
	.sectionflags	@""
	.align	4
.nv.constant0.triton_poi_fused__native_batch_norm_legit_no_training_convolution_relu_21:
	.zero		588
